//
// Generated by NVIDIA NVVM Compiler
//
// Compiler Build ID: CL-36424714
// Cuda compilation tools, release 13.0, V13.0.88
// Based on NVVM 20.0.0
//

.version 9.0
.target sm_100
.address_size 64

	// .globl	_Z9logkernelPy
.global .attribute(.managed) .align 8 .b8 start_times[2048];
.global .attribute(.managed) .align 8 .b8 global_data[2048];

.visible .entry _Z9logkernelPy(
	.param .u64 .ptr .align 1 _Z9logkernelPy_param_0
)
{
	.reg .pred 	%p<2>;
	.reg .b32 	%r<6>;
	.reg .b64 	%rd<16>;

	ld.param.u64 	%rd3, [_Z9logkernelPy_param_0];
	cvta.to.global.u64 	%rd4, %rd3;
	mov.u32 	%r4, %ctaid.x;
	// begin inline asm
	mov.u64  %rd2, %globaltimer;
	// end inline asm
	mul.wide.u32 	%rd5, %r4, 8;
	mov.u64 	%rd6, start_times;
	add.s64 	%rd7, %rd6, %rd5;
	st.global.u64 	[%rd7], %rd2;
	add.s64 	%rd1, %rd4, %rd5;
	mov.b32 	%r5, 0;
$L__BB0_1:
	atom.global.add.u64 	%rd8, [%rd1], 1;
	atom.global.add.u64 	%rd9, [%rd1], 1;
	atom.global.add.u64 	%rd10, [%rd1], 1;
	atom.global.add.u64 	%rd11, [%rd1], 1;
	atom.global.add.u64 	%rd12, [%rd1], 1;
	atom.global.add.u64 	%rd13, [%rd1], 1;
	atom.global.add.u64 	%rd14, [%rd1], 1;
	atom.global.add.u64 	%rd15, [%rd1], 1;
	add.s32 	%r5, %r5, 8;
	setp.ne.s32 	%p1, %r5, 1000;
	@%p1 bra 	$L__BB0_1;
	ret;

}


// ===== COMPILED SASS (sm_100) =====

	.target	sm_100

	.elftype	@"ET_EXEC"


//--------------------- .note.nv.tkinfo           --------------------------
	.section	.note.nv.tkinfo,"",@"SHT_NOTE"
	.sectionflags	@"SHF_NOTE_NV_TKINFO"
	.tkinfo
        /*0018*/ 	.word	0x00000002
        /*0030*/ 	.string	""
        /*0030*/ 	.string	"ptxas"
        /*0030*/ 	.string	"Cuda compilation tools, release 13.0, V13.0.88"
        /*0030*/ 	.string	"Build cuda_13.0.r13.0/compiler.36424714_0"
        /*0030*/ 	.string	"-arch sm_100 -m 64 "



//--------------------- .note.nv.cuinfo           --------------------------
	.section	.note.nv.cuinfo,"",@"SHT_NOTE"
	.sectionflags	@"SHF_NOTE_NV_CUINFO"
        /*0018*/ 	.short	0x0002
        /*001a*/ 	.short	0x0064
        /*001c*/ 	.short	0x0082
	.zero		2


//--------------------- .nv.info                  --------------------------
	.section	.nv.info,"",@"SHT_CUDA_INFO"
	.align	4


	//----- nvinfo : EIATTR_REGCOUNT
	.align		4
        /*0000*/ 	.byte	0x04, 0x2f
        /*0002*/ 	.short	(.L_3 - .L_2)
	.align		4
.L_2:
        /*0004*/ 	.word	index@(_Z9logkernelPy)
        /*0008*/ 	.word	0x0000000e


	//----- nvinfo : EIATTR_FRAME_SIZE
	.align		4
.L_3:
        /*000c*/ 	.byte	0x04, 0x11
        /*000e*/ 	.short	(.L_5 - .L_4)
	.align		4
.L_4:
        /*0010*/ 	.word	index@(_Z9logkernelPy)
        /*0014*/ 	.word	0x00000000


	//----- nvinfo : EIATTR_MIN_STACK_SIZE
	.align		4
.L_5:
        /*0018*/ 	.byte	0x04, 0x12
        /*001a*/ 	.short	(.L_7 - .L_6)
	.align		4
.L_6:
        /*001c*/ 	.word	index@(_Z9logkernelPy)
        /*0020*/ 	.word	0x00000000
.L_7:


//--------------------- .nv.compat                --------------------------
	.section	.nv.compat,"",@"SHT_CUDA_COMPAT_INFO"
	.align	4
        /*0000*/ 	.byte	0x02, 0x09, 0x00, 0x00, 0x02, 0x02, 0x01, 0x00, 0x02, 0x05, 0x05, 0x00, 0x03, 0x07, 0x01, 0x01
        /*0010*/ 	.byte	0x02, 0x03, 0x00, 0x00, 0x02, 0x06, 0x01, 0x00, 0x04, 0x0b, 0x08, 0x00, 0x09, 0x00, 0x00, 0x00
        /*0020*/ 	.byte	0x00, 0x00, 0x00, 0x00


//--------------------- .nv.info._Z9logkernelPy   --------------------------
	.section	.nv.info._Z9logkernelPy,"",@"SHT_CUDA_INFO"
	.sectionflags	@""
	.align	4


	//----- nvinfo : EIATTR_CUDA_API_VERSION
	.align		4
        /*0000*/ 	.byte	0x04, 0x37
        /*0002*/ 	.short	(.L_9 - .L_8)
.L_8:
        /*0004*/ 	.word	0x00000082


	//----- nvinfo : EIATTR_KPARAM_INFO
	.align		4
.L_9:
        /*0008*/ 	.byte	0x04, 0x17
        /*000a*/ 	.short	(.L_11 - .L_10)
.L_10:
        /*000c*/ 	.word	0x00000000
        /*0010*/ 	.short	0x0000
        /*0012*/ 	.short	0x0000
        /*0014*/ 	.byte	0x00, 0xf5, 0x21, 0x00


	//----- nvinfo : EIATTR_SPARSE_MMA_MASK
	.align		4
.L_11:
        /*0018*/ 	.byte	0x03, 0x50
        /*001a*/ 	.short	0x0000


	//----- nvinfo : EIATTR_MAXREG_COUNT
	.align		4
        /*001c*/ 	.byte	0x03, 0x1b
        /*001e*/ 	.short	0x00ff


	//----- nvinfo : EIATTR_MERCURY_ISA_VERSION
	.align		4
        /*0020*/ 	.byte	0x03, 0x5f
        /*0022*/ 	.short	0x0101


	//----- nvinfo : EIATTR_INT_WARP_WIDE_INSTR_OFFSETS
	.align		4
        /*0024*/ 	.byte	0x04, 0x31
        /*0026*/ 	.short	(.L_13 - .L_12)


	//   ....[0]....
.L_12:
        /*0028*/ 	.word	0x00000070


	//----- nvinfo : EIATTR_VRC_CTA_INIT_COUNT
	.align		4
.L_13:
        /*002c*/ 	.byte	0x02, 0x4a
	.zero		1
	.zero		1


	//----- nvinfo : EIATTR_EXIT_INSTR_OFFSETS
	.align		4
        /*0030*/ 	.byte	0x04, 0x1c
        /*0032*/ 	.short	(.L_15 - .L_14)


	//   ....[0]....
.L_14:
        /*0034*/ 	.word	0x00003fd0


	//----- nvinfo : EIATTR_CBANK_PARAM_SIZE
	.align		4
.L_15:
        /*0038*/ 	.byte	0x03, 0x19
        /*003a*/ 	.short	0x0008


	//----- nvinfo : EIATTR_PARAM_CBANK
	.align		4
        /*003c*/ 	.byte	0x04, 0x0a
        /*003e*/ 	.short	(.L_17 - .L_16)
	.align		4
.L_16:
        /*0040*/ 	.word	index@(.nv.constant0._Z9logkernelPy)
        /*0044*/ 	.short	0x0380
        /*0046*/ 	.short	0x0008


	//----- nvinfo : EIATTR_SW_WAR
	.align		4
.L_17:
        /*0048*/ 	.byte	0x04, 0x36
        /*004a*/ 	.short	(.L_19 - .L_18)
.L_18:
        /*004c*/ 	.word	0x00000008
.L_19:


//--------------------- .nv.callgraph             --------------------------
	.section	.nv.callgraph,"",@"SHT_CUDA_CALLGRAPH"
	.align	4
	.sectionentsize	8
	.align		4
        /*0000*/ 	.word	0x00000000
	.align		4
        /*0004*/ 	.word	0xffffffff
	.align		4
        /*0008*/ 	.word	0x00000000
	.align		4
        /*000c*/ 	.word	0xfffffffe
	.align		4
        /*0010*/ 	.word	0x00000000
	.align		4
        /*0014*/ 	.word	0xfffffffd
	.align		4
        /*0018*/ 	.word	0x00000000
	.align		4
        /*001c*/ 	.word	0xfffffffc


//--------------------- .nv.constant4             --------------------------
	.section	.nv.constant4,"a",@progbits
	.align	8
	.align		8
.nv.constant4:
        /*0000*/ 	.dword	start_times
	.align		8
        /*0008*/ 	.dword	global_data


//--------------------- .text._Z9logkernelPy      --------------------------
	.section	.text._Z9logkernelPy,"ax",@progbits
	.align	128
        .global         _Z9logkernelPy
        .type           _Z9logkernelPy,@function
        .size           _Z9logkernelPy,(.L_x_1 - _Z9logkernelPy)
        .other          _Z9logkernelPy,@"STO_CUDA_ENTRY STV_DEFAULT"
_Z9logkernelPy:
.text._Z9logkernelPy:
[----:B------:R-:W-:Y:S01]  /*0000*/  LDC R1, c[0x0][0x37c] ;  /* 0x0000df00ff017b82 */ /* 0x000fe20000000800 */
[----:B------:R-:W0:Y:S01]  /*0010*/  S2R R11, SR_CTAID.X ;  /* 0x00000000000b7919 */ /* 0x000e220000002500 */
[----:B------:R-:W1:Y:S01]  /*0020*/  LDCU.64 UR8, c[0x0][0x358] ;  /* 0x00006b00ff0877ac */ /* 0x000e620008000a00 */
[----:B------:R-:W-:Y:S01]  /*0030*/  NOP ;  /* 0x0000000000007918 */ /* 0x000fe20000000000 */
[----:B------:R-:W-:Y:S01]  /*0040*/  CS2R R6, SR_GLOBALTIMERLO ;  /* 0x0000000000067805 */ /* 0x000fe20000015200 */
[----:B------:R-:W2:Y:S03]  /*0050*/  S2R R0, SR_LANEID ;  /* 0x0000000000007919 */ /* 0x000ea60000000000 */
[----:B------:R-:W0:Y:S01]  /*0060*/  LDC.64 R2, c[0x4][RZ] ;  /* 0x01000000ff027b82 */ /* 0x000e220000000a00 */
[----:B------:R-:W-:Y:S02]  /*0070*/  VOTEU.ANY UR4, UPT, PT ;  /* 0x0000000000047886 */ /* 0x000fe400038e0100 */
[----:B------:R-:W-:-:S02]  /*0080*/  UPOPC UR6, UR4 ;  /* 0x00000004000672bf */ /* 0x000fc40008000000 */
[----:B------:R-:W-:Y:S02]  /*0090*/  UFLO.U32 UR5, UR4 ;  /* 0x00000004000572bd */ /* 0x000fe400080e0000 */
[----:B------:R-:W-:Y:S01]  /*00a0*/  UIMAD.WIDE.U32 UR6, UR6, 0x1, URZ ;  /* 0x00000001060678a5 */ /* 0x000fe2000f8e00ff */
[----:B------:R-:W3:Y:S01]  /*00b0*/  LDC.64 R4, c[0x0][0x380] ;  /* 0x0000e000ff047b82 */ /* 0x000ee20000000a00 */
[----:B------:R-:W-:Y:S02]  /*00c0*/  UMOV UR4, URZ ;  /* 0x000000ff00047c82 */ /* 0x000fe40008000000 */
[----:B------:R-:W-:Y:S02]  /*00d0*/  UIADD3 UR4, UPT, UPT, UR7, UR4, URZ ;  /* 0x0000000407047290 */ /* 0x000fe4000fffe0ff */
[----:B------:R-:W-:Y:S02]  /*00e0*/  MOV R9, UR7 ;  /* 0x0000000700097c02 */ /* 0x000fe40008000f00 */
[----:B------:R-:W-:-:S02]  /*00f0*/  MOV R8, UR6 ;  /* 0x0000000600087c02 */ /* 0x000fc40008000f00 */
[----:B------:R-:W-:Y:S01]  /*0100*/  MOV R9, UR4 ;  /* 0x0000000400097c02 */ /* 0x000fe20008000f00 */
[----:B0-----:R-:W-:-:S05]  /*0110*/  IMAD.WIDE.U32 R2, R11, 0x8, R2 ;  /* 0x000000080b027825 */ /* 0x001fca00078e0002 */
[----:B-1----:R-:W-:Y:S01]  /*0120*/  STG.E.64 desc[UR8][R2.64], R6 ;  /* 0x0000000602007986 */ /* 0x002fe2000c101b08 */
[----:B--2---:R-:W-:Y:S01]  /*0130*/  ISETP.EQ.U32.AND P0, PT, R0, UR5, PT ;  /* 0x0000000500007c0c */ /* 0x004fe2000bf02070 */
[----:B---3--:R-:W-:-:S12]  /*0140*/  IMAD.WIDE.U32 R4, R11, 0x8, R4 ;  /* 0x000000080b047825 */ /* 0x008fd800078e0004 */
[----:B------:R-:W-:Y:S04]  /*0150*/  @P0 REDG.E.ADD.64.STRONG.GPU desc[UR8][R4.64], R8 ;  /* 0x000000080400098e */ /* 0x000fe8000c12e508 */
        /* <DEDUP_REMOVED lines=998> */
[----:B------:R-:W-:Y:S01]  /*3fc0*/  @P0 REDG.E.ADD.64.STRONG.GPU desc[UR8][R4.64], R8 ;  /* 0x000000080400098e */ /* 0x000fe2000c12e508 */
[----:B------:R-:W-:Y:S05]  /*3fd0*/  EXIT ;  /* 0x000000000000794d */ /* 0x000fea0003800000 */
.L_x_0:
[----:B------:R-:W-:-:S00]  /*3fe0*/  BRA `(.L_x_0) ;  /* 0xfffffffc00fc7947 */ /* 0x000fc0000383ffff */
[----:B------:R-:W-:-:S00]  /*3ff0*/  NOP ;  /* 0x0000000000007918 */ /* 0x000fc00000000000 */
        /* <DEDUP_REMOVED lines=8> */
.L_x_1:


//--------------------- .nv.shared.reserved.0     --------------------------
	.section	.nv.shared.reserved.0,"aw",@nobits
	.weak		__nv_reservedSMEM_offset_0_alias
	.size		__nv_reservedSMEM_offset_0_alias, 0, 64
	.other		__nv_reservedSMEM_offset_0_alias,@"STO_CUDA_RESERVED_SHARED STV_DEFAULT"
__nv_reservedSMEM_offset_0_alias:
	.zero		0
	.zero		64


//--------------------- .nv.global                --------------------------
	.section	.nv.global,"aw",@nobits
	.align	8
.nv.global:
	.type		start_times,@object
	.size		start_times,(global_data - start_times)
	.other		start_times,@"STV_DEFAULT STO_CUDA_MANAGED"
start_times:
	.zero		2048
	.type		global_data,@object
	.size		global_data,(.L_1 - global_data)
	.other		global_data,@"STV_DEFAULT STO_CUDA_MANAGED"
global_data:
	.zero		2048
.L_1:


//--------------------- .nv.constant0._Z9logkernelPy --------------------------
	.section	.nv.constant0._Z9logkernelPy,"a",@progbits
	.sectionflags	@""
	.align	4
.nv.constant0._Z9logkernelPy:
	.zero		904


//--------------------- SYMBOLS --------------------------

	.type		.nv.reservedSmem.offset0,@object
	.size		.nv.reservedSmem.offset0,0x4
